//
// Generated by NVIDIA NVVM Compiler
//
// Compiler Build ID: CL-36424714
// Cuda compilation tools, release 13.0, V13.0.88
// Based on NVVM 20.0.0
//

.version 9.0
.target sm_100
.address_size 64

	// .globl	_Z17layer_norm_kernelPfS_ii
.extern .shared .align 16 .b8 SM[];

.visible .entry _Z17layer_norm_kernelPfS_ii(
	.param .u64 .ptr .align 1 _Z17layer_norm_kernelPfS_ii_param_0,
	.param .u64 .ptr .align 1 _Z17layer_norm_kernelPfS_ii_param_1,
	.param .u32 _Z17layer_norm_kernelPfS_ii_param_2,
	.param .u32 _Z17layer_norm_kernelPfS_ii_param_3
)
{
	.reg .pred 	%p<10>;
	.reg .b32 	%r<32>;
	.reg .b32 	%f<27>;
	.reg .b64 	%rd<27>;
	.reg .b64 	%fd<3>;

	ld.param.u64 	%rd16, [_Z17layer_norm_kernelPfS_ii_param_0];
	ld.param.u64 	%rd17, [_Z17layer_norm_kernelPfS_ii_param_1];
	ld.param.u32 	%r7, [_Z17layer_norm_kernelPfS_ii_param_2];
	ld.param.u32 	%r6, [_Z17layer_norm_kernelPfS_ii_param_3];
	mov.u32 	%r8, %ctaid.x;
	mov.u32 	%r9, %ntid.x;
	mov.u32 	%r10, %tid.x;
	mad.lo.s32 	%r1, %r8, %r9, %r10;
	setp.ge.s32 	%p1, %r1, %r7;
	@%p1 bra 	$L__BB0_13;
	mov.u32 	%r2, %tid.y;
	cvt.u64.u32 	%rd26, %r2;
	cvt.s64.s32 	%rd2, %r6;
	setp.ge.u32 	%p2, %r2, %r6;
	@%p2 bra 	$L__BB0_4;
	mul.lo.s32 	%r11, %r6, %r1;
	cvt.s64.s32 	%rd3, %r11;
	mov.u32 	%r12, %ntid.y;
	cvt.u64.u32 	%rd4, %r12;
	cvta.to.global.u64 	%rd5, %rd16;
	mov.u32 	%r15, SM;
	mov.u64 	%rd24, %rd26;
$L__BB0_3:
	add.s64 	%rd18, %rd24, %rd3;
	shl.b64 	%rd19, %rd18, 2;
	add.s64 	%rd20, %rd5, %rd19;
	ld.global.f32 	%f11, [%rd20];
	cvt.u32.u64 	%r13, %rd24;
	shl.b32 	%r14, %r13, 2;
	add.s32 	%r16, %r15, %r14;
	st.shared.f32 	[%r16], %f11;
	add.s64 	%rd24, %rd24, %rd4;
	setp.lt.u64 	%p3, %rd24, %rd2;
	@%p3 bra 	$L__BB0_3;
$L__BB0_4:
	setp.ge.u32 	%p4, %r2, %r6;
	bar.sync 	0;
	mov.f32 	%f24, 0f00000000;
	@%p4 bra 	$L__BB0_7;
	mov.u32 	%r17, %ntid.y;
	cvt.u64.u32 	%rd8, %r17;
	mov.f32 	%f24, 0f00000000;
	mov.u32 	%r20, SM;
	mov.u64 	%rd25, %rd26;
$L__BB0_6:
	cvt.u32.u64 	%r18, %rd25;
	shl.b32 	%r19, %r18, 2;
	add.s32 	%r21, %r20, %r19;
	ld.shared.f32 	%f14, [%r21];
	add.f32 	%f24, %f24, %f14;
	add.s64 	%rd25, %rd25, %rd8;
	setp.lt.u64 	%p5, %rd25, %rd2;
	@%p5 bra 	$L__BB0_6;
$L__BB0_7:
	cvt.rn.f32.s32 	%f4, %r6;
	div.rn.f32 	%f5, %f24, %f4;
	setp.ge.s32 	%p6, %r2, %r6;
	mov.f32 	%f26, 0f00000000;
	@%p6 bra 	$L__BB0_10;
	mov.f32 	%f26, 0f00000000;
	mov.u32 	%r3, %ntid.y;
	mov.u32 	%r23, SM;
	mov.u32 	%r31, %r2;
$L__BB0_9:
	shl.b32 	%r22, %r31, 2;
	add.s32 	%r24, %r23, %r22;
	ld.shared.f32 	%f17, [%r24];
	sub.f32 	%f18, %f17, %f5;
	fma.rn.f32 	%f26, %f18, %f18, %f26;
	add.s32 	%r31, %r31, %r3;
	setp.lt.s32 	%p7, %r31, %r6;
	@%p7 bra 	$L__BB0_9;
$L__BB0_10:
	setp.ge.u32 	%p8, %r2, %r6;
	div.rn.f32 	%f19, %f26, %f4;
	cvt.f64.f32 	%fd1, %f19;
	add.f64 	%fd2, %fd1, 0d3EE4F8B588E368F1;
	cvt.rn.f32.f64 	%f9, %fd2;
	@%p8 bra 	$L__BB0_13;
	mul.lo.s32 	%r25, %r6, %r1;
	cvt.s64.s32 	%rd11, %r25;
	mov.u32 	%r26, %ntid.y;
	cvt.u64.u32 	%rd12, %r26;
	cvta.to.global.u64 	%rd13, %rd17;
	sqrt.rn.f32 	%f10, %f9;
	mov.u32 	%r29, SM;
$L__BB0_12:
	cvt.u32.u64 	%r27, %rd26;
	shl.b32 	%r28, %r27, 2;
	add.s32 	%r30, %r29, %r28;
	ld.shared.f32 	%f20, [%r30];
	sub.f32 	%f21, %f20, %f5;
	div.rn.f32 	%f22, %f21, %f10;
	add.s64 	%rd21, %rd26, %rd11;
	shl.b64 	%rd22, %rd21, 2;
	add.s64 	%rd23, %rd13, %rd22;
	st.global.f32 	[%rd23], %f22;
	add.s64 	%rd26, %rd26, %rd12;
	setp.lt.u64 	%p9, %rd26, %rd2;
	@%p9 bra 	$L__BB0_12;
$L__BB0_13:
	ret;

}


// ===== COMPILED SASS (sm_100) =====

	.target	sm_100

	.elftype	@"ET_EXEC"


//--------------------- .note.nv.tkinfo           --------------------------
	.section	.note.nv.tkinfo,"",@"SHT_NOTE"
	.sectionflags	@"SHF_NOTE_NV_TKINFO"
	.tkinfo
        /*0018*/ 	.word	0x00000002
        /*0030*/ 	.string	""
        /*0030*/ 	.string	"ptxas"
        /*0030*/ 	.string	"Cuda compilation tools, release 13.0, V13.0.88"
        /*0030*/ 	.string	"Build cuda_13.0.r13.0/compiler.36424714_0"
        /*0030*/ 	.string	"-arch sm_100 -m 64 "



//--------------------- .note.nv.cuinfo           --------------------------
	.section	.note.nv.cuinfo,"",@"SHT_NOTE"
	.sectionflags	@"SHF_NOTE_NV_CUINFO"
        /*0018*/ 	.short	0x0002
        /*001a*/ 	.short	0x0064
        /*001c*/ 	.short	0x0082
	.zero		2


//--------------------- .nv.info                  --------------------------
	.section	.nv.info,"",@"SHT_CUDA_INFO"
	.align	4


	//----- nvinfo : EIATTR_REGCOUNT
	.align		4
        /*0000*/ 	.byte	0x04, 0x2f
        /*0002*/ 	.short	(.L_1 - .L_0)
	.align		4
.L_0:
        /*0004*/ 	.word	index@(_Z17layer_norm_kernelPfS_ii)
        /*0008*/ 	.word	0x00000014


	//----- nvinfo : EIATTR_FRAME_SIZE
	.align		4
.L_1:
        /*000c*/ 	.byte	0x04, 0x11
        /*000e*/ 	.short	(.L_3 - .L_2)
	.align		4
.L_2:
        /*0010*/ 	.word	index@($__internal_1_$__cuda_sm3x_div_rn_noftz_f32_slowpath)
        /*0014*/ 	.word	0x00000000


	//----- nvinfo : EIATTR_FRAME_SIZE
	.align		4
.L_3:
        /*0018*/ 	.byte	0x04, 0x11
        /*001a*/ 	.short	(.L_5 - .L_4)
	.align		4
.L_4:
        /*001c*/ 	.word	index@($__internal_0_$__cuda_sm20_sqrt_rn_f32_slowpath)
        /*0020*/ 	.word	0x00000000


	//----- nvinfo : EIATTR_FRAME_SIZE
	.align		4
.L_5:
        /*0024*/ 	.byte	0x04, 0x11
        /*0026*/ 	.short	(.L_7 - .L_6)
	.align		4
.L_6:
        /*0028*/ 	.word	index@(_Z17layer_norm_kernelPfS_ii)
        /*002c*/ 	.word	0x00000000


	//----- nvinfo : EIATTR_MIN_STACK_SIZE
	.align		4
.L_7:
        /*0030*/ 	.byte	0x04, 0x12
        /*0032*/ 	.short	(.L_9 - .L_8)
	.align		4
.L_8:
        /*0034*/ 	.word	index@(_Z17layer_norm_kernelPfS_ii)
        /*0038*/ 	.word	0x00000000
.L_9:


//--------------------- .nv.compat                --------------------------
	.section	.nv.compat,"",@"SHT_CUDA_COMPAT_INFO"
	.align	4
        /*0000*/ 	.byte	0x02, 0x09, 0x00, 0x00, 0x02, 0x02, 0x01, 0x00, 0x02, 0x05, 0x05, 0x00, 0x03, 0x07, 0x01, 0x01
        /*0010*/ 	.byte	0x02, 0x03, 0x00, 0x00, 0x02, 0x06, 0x01, 0x00, 0x04, 0x0b, 0x08, 0x00, 0x01, 0x00, 0x00, 0x00
        /*0020*/ 	.byte	0x00, 0x00, 0x00, 0x00


//--------------------- .nv.info._Z17layer_norm_kernelPfS_ii --------------------------
	.section	.nv.info._Z17layer_norm_kernelPfS_ii,"",@"SHT_CUDA_INFO"
	.sectionflags	@""
	.align	4


	//----- nvinfo : EIATTR_CUDA_API_VERSION
	.align		4
        /*0000*/ 	.byte	0x04, 0x37
        /*0002*/ 	.short	(.L_11 - .L_10)
.L_10:
        /*0004*/ 	.word	0x00000082


	//----- nvinfo : EIATTR_KPARAM_INFO
	.align		4
.L_11:
        /*0008*/ 	.byte	0x04, 0x17
        /*000a*/ 	.short	(.L_13 - .L_12)
.L_12:
        /*000c*/ 	.word	0x00000000
        /*0010*/ 	.short	0x0003
        /*0012*/ 	.short	0x0014
        /*0014*/ 	.byte	0x00, 0xf0, 0x11, 0x00


	//----- nvinfo : EIATTR_KPARAM_INFO
	.align		4
.L_13:
        /*0018*/ 	.byte	0x04, 0x17
        /*001a*/ 	.short	(.L_15 - .L_14)
.L_14:
        /*001c*/ 	.word	0x00000000
        /*0020*/ 	.short	0x0002
        /*0022*/ 	.short	0x0010
        /*0024*/ 	.byte	0x00, 0xf0, 0x11, 0x00


	//----- nvinfo : EIATTR_KPARAM_INFO
	.align		4
.L_15:
        /*0028*/ 	.byte	0x04, 0x17
        /*002a*/ 	.short	(.L_17 - .L_16)
.L_16:
        /*002c*/ 	.word	0x00000000
        /*0030*/ 	.short	0x0001
        /*0032*/ 	.short	0x0008
        /*0034*/ 	.byte	0x00, 0xf5, 0x21, 0x00


	//----- nvinfo : EIATTR_KPARAM_INFO
	.align		4
.L_17:
        /*0038*/ 	.byte	0x04, 0x17
        /*003a*/ 	.short	(.L_19 - .L_18)
.L_18:
        /*003c*/ 	.word	0x00000000
        /*0040*/ 	.short	0x0000
        /*0042*/ 	.short	0x0000
        /*0044*/ 	.byte	0x00, 0xf5, 0x21, 0x00


	//----- nvinfo : EIATTR_SPARSE_MMA_MASK
	.align		4
.L_19:
        /*0048*/ 	.byte	0x03, 0x50
        /*004a*/ 	.short	0x0000


	//----- nvinfo : EIATTR_MAXREG_COUNT
	.align		4
        /*004c*/ 	.byte	0x03, 0x1b
        /*004e*/ 	.short	0x00ff


	//----- nvinfo : EIATTR_NUM_BARRIERS
	.align		4
        /*0050*/ 	.byte	0x02, 0x4c
        /*0052*/ 	.byte	0x01
	.zero		1


	//----- nvinfo : EIATTR_MERCURY_ISA_VERSION
	.align		4
        /*0054*/ 	.byte	0x03, 0x5f
        /*0056*/ 	.short	0x0101


	//----- nvinfo : EIATTR_VRC_CTA_INIT_COUNT
	.align		4
        /*0058*/ 	.byte	0x02, 0x4a
	.zero		1
	.zero		1


	//----- nvinfo : EIATTR_EXIT_INSTR_OFFSETS
	.align		4
        /*005c*/ 	.byte	0x04, 0x1c
        /*005e*/ 	.short	(.L_21 - .L_20)


	//   ....[0]....
.L_20:
        /*0060*/ 	.word	0x00000070


	//   ....[1]....
        /*0064*/ 	.word	0x000006d0


	//   ....[2]....
        /*0068*/ 	.word	0x00000a00


	//----- nvinfo : EIATTR_CRS_STACK_SIZE
	.align		4
.L_21:
        /*006c*/ 	.byte	0x04, 0x1e
        /*006e*/ 	.short	(.L_23 - .L_22)
.L_22:
        /*0070*/ 	.word	0x00000000


	//----- nvinfo : EIATTR_CBANK_PARAM_SIZE
	.align		4
.L_23:
        /*0074*/ 	.byte	0x03, 0x19
        /*0076*/ 	.short	0x0018


	//----- nvinfo : EIATTR_PARAM_CBANK
	.align		4
        /*0078*/ 	.byte	0x04, 0x0a
        /*007a*/ 	.short	(.L_25 - .L_24)
	.align		4
.L_24:
        /*007c*/ 	.word	index@(.nv.constant0._Z17layer_norm_kernelPfS_ii)
        /*0080*/ 	.short	0x0380
        /*0082*/ 	.short	0x0018


	//----- nvinfo : EIATTR_SW_WAR
	.align		4
.L_25:
        /*0084*/ 	.byte	0x04, 0x36
        /*0086*/ 	.short	(.L_27 - .L_26)
.L_26:
        /*0088*/ 	.word	0x00000008
.L_27:


//--------------------- .nv.callgraph             --------------------------
	.section	.nv.callgraph,"",@"SHT_CUDA_CALLGRAPH"
	.align	4
	.sectionentsize	8
	.align		4
        /*0000*/ 	.word	0x00000000
	.align		4
        /*0004*/ 	.word	0xffffffff
	.align		4
        /*0008*/ 	.word	0x00000000
	.align		4
        /*000c*/ 	.word	0xfffffffe
	.align		4
        /*0010*/ 	.word	0x00000000
	.align		4
        /*0014*/ 	.word	0xfffffffd
	.align		4
        /*0018*/ 	.word	0x00000000
	.align		4
        /*001c*/ 	.word	0xfffffffc


//--------------------- .text._Z17layer_norm_kernelPfS_ii --------------------------
	.section	.text._Z17layer_norm_kernelPfS_ii,"ax",@progbits
	.align	128
        .global         _Z17layer_norm_kernelPfS_ii
        .type           _Z17layer_norm_kernelPfS_ii,@function
        .size           _Z17layer_norm_kernelPfS_ii,(.L_x_34 - _Z17layer_norm_kernelPfS_ii)
        .other          _Z17layer_norm_kernelPfS_ii,@"STO_CUDA_ENTRY STV_DEFAULT"
_Z17layer_norm_kernelPfS_ii:
.text._Z17layer_norm_kernelPfS_ii:
[----:B------:R-:W-:Y:S01]  /*0000*/  LDC R1, c[0x0][0x37c] ;  /* 0x0000df00ff017b82 */ /* 0x000fe20000000800 */
[----:B------:R-:W0:Y:S07]  /*0010*/  S2R R0, SR_TID.X ;  /* 0x0000000000007919 */ /* 0x000e2e0000002100 */
[----:B------:R-:W0:Y:S01]  /*0020*/  S2UR UR4, SR_CTAID.X ;  /* 0x00000000000479c3 */ /* 0x000e220000002500 */
[----:B------:R-:W1:Y:S07]  /*0030*/  LDCU UR5, c[0x0][0x390] ;  /* 0x00007200ff0577ac */ /* 0x000e6e0008000800 */
[----:B------:R-:W0:Y:S02]  /*0040*/  LDC R5, c[0x0][0x360] ;  /* 0x0000d800ff057b82 */ /* 0x000e240000000800 */
[----:B0-----:R-:W-:-:S05]  /*0050*/  IMAD R5, R5, UR4, R0 ;  /* 0x0000000405057c24 */ /* 0x001fca000f8e0200 */
[----:B-1----:R-:W-:-:S13]  /*0060*/  ISETP.GE.AND P0, PT, R5, UR5, PT ;  /* 0x0000000505007c0c */ /* 0x002fda000bf06270 */
[----:B------:R-:W-:Y:S05]  /*0070*/  @P0 EXIT ;  /* 0x000000000000094d */ /* 0x000fea0003800000 */
[----:B------:R-:W0:Y:S01]  /*0080*/  S2R R4, SR_TID.Y ;  /* 0x0000000000047919 */ /* 0x000e220000002200 */
[----:B------:R-:W1:Y:S01]  /*0090*/  LDCU UR4, c[0x0][0x394] ;  /* 0x00007280ff0477ac */ /* 0x000e620008000800 */
[----:B------:R-:W-:Y:S01]  /*00a0*/  BSSY.RECONVERGENT B0, `(.L_x_0) ;  /* 0x000001e000007945 */ /* 0x000fe20003800200 */
[----:B------:R-:W-:Y:S01]  /*00b0*/  IMAD.MOV.U32 R2, RZ, RZ, RZ ;  /* 0x000000ffff027224 */ /* 0x000fe200078e00ff */
[----:B------:R-:W2:Y:S01]  /*00c0*/  LDCU.64 UR8, c[0x0][0x358] ;  /* 0x00006b00ff0877ac */ /* 0x000ea20008000a00 */
[----:B------:R-:W3:Y:S01]  /*00d0*/  LDCU.64 UR10, c[0x0][0x380] ;  /* 0x00007000ff0a77ac */ /* 0x000ee20008000a00 */
[----:B-1----:R-:W-:Y:S01]  /*00e0*/  I2FP.F32.S32 R3, UR4 ;  /* 0x0000000400037c45 */ /* 0x002fe20008201400 */
[----:B------:R-:W-:-:S03]  /*00f0*/  USHF.R.S32.HI UR7, URZ, 0x1f, UR4 ;  /* 0x0000001fff077899 */ /* 0x000fc60008011404 */
[----:B------:R-:W1:Y:S01]  /*0100*/  MUFU.RCP R0, R3 ;  /* 0x0000000300007308 */ /* 0x000e620000001000 */
[----:B0-----:R-:W-:Y:S01]  /*0110*/  ISETP.GE.U32.AND P1, PT, R4, UR4, PT ;  /* 0x0000000404007c0c */ /* 0x001fe2000bf26070 */
[----:B-1----:R-:W-:-:S04]  /*0120*/  FFMA R7, -R3, R0, 1 ;  /* 0x3f80000003077423 */ /* 0x002fc80000000100 */
[----:B------:R-:W-:-:S08]  /*0130*/  FFMA R0, R0, R7, R0 ;  /* 0x0000000700007223 */ /* 0x000fd00000000000 */
[----:B--23--:R-:W-:Y:S05]  /*0140*/  @P1 BRA `(.L_x_1) ;  /* 0x00000000004c1947 */ /* 0x00cfea0003800000 */
[----:B------:R-:W0:Y:S01]  /*0150*/  S2R R9, SR_CgaCtaId ;  /* 0x0000000000097919 */ /* 0x000e220000008800 */
[----:B------:R-:W1:Y:S01]  /*0160*/  LDC R10, c[0x0][0x364] ;  /* 0x0000d900ff0a7b82 */ /* 0x000e620000000800 */
[----:B------:R-:W-:Y:S01]  /*0170*/  MOV R6, 0x400 ;  /* 0x0000040000067802 */ /* 0x000fe20000000f00 */
[----:B------:R-:W-:Y:S02]  /*0180*/  IMAD R8, R5, UR4, RZ ;  /* 0x0000000405087c24 */ /* 0x000fe4000f8e02ff */
[----:B------:R-:W-:Y:S02]  /*0190*/  IMAD.MOV.U32 R13, RZ, RZ, R4 ;  /* 0x000000ffff0d7224 */ /* 0x000fe400078e0004 */
[----:B------:R-:W-:Y:S01]  /*01a0*/  IMAD.MOV.U32 R15, RZ, RZ, R2 ;  /* 0x000000ffff0f7224 */ /* 0x000fe200078e0002 */
[----:B0-----:R-:W-:-:S07]  /*01b0*/  LEA R9, R9, R6, 0x18 ;  /* 0x0000000609097211 */ /* 0x001fce00078ec0ff */
.L_x_2:
[----:B------:R-:W-:-:S04]  /*01c0*/  IADD3 R7, P0, PT, R8, R13, RZ ;  /* 0x0000000d08077210 */ /* 0x000fc80007f1e0ff */
[----:B------:R-:W-:Y:S02]  /*01d0*/  LEA.HI.X.SX32 R12, R8, R15, 0x1, P0 ;  /* 0x0000000f080c7211 */ /* 0x000fe400000f0eff */
[----:B0-----:R-:W-:-:S04]  /*01e0*/  LEA R6, P0, R7, UR10, 0x2 ;  /* 0x0000000a07067c11 */ /* 0x001fc8000f8010ff */
[----:B------:R-:W-:-:S05]  /*01f0*/  LEA.HI.X R7, R7, UR11, R12, 0x2, P0 ;  /* 0x0000000b07077c11 */ /* 0x000fca00080f140c */
[----:B------:R-:W2:Y:S01]  /*0200*/  LDG.E R6, desc[UR8][R6.64] ;  /* 0x0000000806067981 */ /* 0x000ea2000c1e1900 */
[----:B------:R-:W-:Y:S01]  /*0210*/  IMAD R11, R13, 0x4, R9 ;  /* 0x000000040d0b7824 */ /* 0x000fe200078e0209 */
[----:B-1----:R-:W-:-:S05]  /*0220*/  IADD3 R13, P0, PT, R10, R13, RZ ;  /* 0x0000000d0a0d7210 */ /* 0x002fca0007f1e0ff */
[----:B------:R-:W-:Y:S01]  /*0230*/  IMAD.X R15, RZ, RZ, R15, P0 ;  /* 0x000000ffff0f7224 */ /* 0x000fe200000e060f */
[----:B------:R-:W-:-:S04]  /*0240*/  ISETP.GE.U32.AND P0, PT, R13, UR4, PT ;  /* 0x000000040d007c0c */ /* 0x000fc8000bf06070 */
[----:B------:R-:W-:Y:S01]  /*0250*/  ISETP.GE.U32.AND.EX P0, PT, R15, UR7, PT, P0 ;  /* 0x000000070f007c0c */ /* 0x000fe2000bf06100 */
[----:B--2---:R0:W-:-:S12]  /*0260*/  STS [R11], R6 ;  /* 0x000000060b007388 */ /* 0x0041d80000000800 */
[----:B------:R-:W-:Y:S05]  /*0270*/  @!P0 BRA `(.L_x_2) ;  /* 0xfffffffc00d08947 */ /* 0x000fea000383ffff */
.L_x_1:
[----:B------:R-:W-:Y:S05]  /*0280*/  BSYNC.RECONVERGENT B0 ;  /* 0x0000000000007941 */ /* 0x000fea0003800200 */
.L_x_0:
[----:B------:R-:W-:Y:S01]  /*0290*/  BAR.SYNC.DEFER_BLOCKING 0x0 ;  /* 0x0000000000007b1d */ /* 0x000fe20000010000 */
[----:B------:R-:W-:-:S05]  /*02a0*/  IMAD.MOV.U32 R8, RZ, RZ, RZ ;  /* 0x000000ffff087224 */ /* 0x000fca00078e00ff */
[----:B------:R-:W-:Y:S04]  /*02b0*/  BSSY.RECONVERGENT B0, `(.L_x_3) ;  /* 0x0000011000007945 */ /* 0x000fe80003800200 */
[----:B------:R-:W-:Y:S05]  /*02c0*/  @P1 BRA `(.L_x_4) ;  /* 0x00000000003c1947 */ /* 0x000fea0003800000 */
[----:B------:R-:W1:Y:S01]  /*02d0*/  S2R R7, SR_CgaCtaId ;  /* 0x0000000000077919 */ /* 0x000e620000008800 */
[----:B------:R-:W2:Y:S01]  /*02e0*/  LDC R9, c[0x0][0x364] ;  /* 0x0000d900ff097b82 */ /* 0x000ea20000000800 */
[----:B0-----:R-:W-:Y:S01]  /*02f0*/  MOV R6, 0x400 ;  /* 0x0000040000067802 */ /* 0x001fe20000000f00 */
[----:B------:R-:W-:Y:S02]  /*0300*/  IMAD.MOV.U32 R8, RZ, RZ, RZ ;  /* 0x000000ffff087224 */ /* 0x000fe400078e00ff */
[----:B------:R-:W-:Y:S02]  /*0310*/  IMAD.MOV.U32 R10, RZ, RZ, R4 ;  /* 0x000000ffff0a7224 */ /* 0x000fe400078e0004 */
[----:B------:R-:W-:Y:S01]  /*0320*/  IMAD.MOV.U32 R11, RZ, RZ, R2 ;  /* 0x000000ffff0b7224 */ /* 0x000fe200078e0002 */
[----:B-1----:R-:W-:-:S07]  /*0330*/  LEA R13, R7, R6, 0x18 ;  /* 0x00000006070d7211 */ /* 0x002fce00078ec0ff */
.L_x_5:
[----:B------:R-:W-:Y:S02]  /*0340*/  LEA R6, R10, R13, 0x2 ;  /* 0x0000000d0a067211 */ /* 0x000fe400078e10ff */
[----:B--2---:R-:W-:-:S03]  /*0350*/  IADD3 R10, P0, PT, R9, R10, RZ ;  /* 0x0000000a090a7210 */ /* 0x004fc60007f1e0ff */
[----:B------:R-:W0:Y:S02]  /*0360*/  LDS R7, [R6] ;  /* 0x0000000006077984 */ /* 0x000e240000000800 */
[----:B------:R-:W-:Y:S01]  /*0370*/  IMAD.X R11, RZ, RZ, R11, P0 ;  /* 0x000000ffff0b7224 */ /* 0x000fe200000e060b */
[----:B------:R-:W-:-:S04]  /*0380*/  ISETP.GE.U32.AND P0, PT, R10, UR4, PT ;  /* 0x000000040a007c0c */ /* 0x000fc8000bf06070 */
[----:B------:R-:W-:Y:S01]  /*0390*/  ISETP.GE.U32.AND.EX P0, PT, R11, UR7, PT, P0 ;  /* 0x000000070b007c0c */ /* 0x000fe2000bf06100 */
[----:B0-----:R-:W-:-:S12]  /*03a0*/  FADD R8, R7, R8 ;  /* 0x0000000807087221 */ /* 0x001fd80000000000 */
[----:B------:R-:W-:Y:S05]  /*03b0*/  @!P0 BRA `(.L_x_5) ;  /* 0xfffffffc00e08947 */ /* 0x000fea000383ffff */
.L_x_4:
[----:B------:R-:W-:Y:S05]  /*03c0*/  BSYNC.RECONVERGENT B0 ;  /* 0x0000000000007941 */ /* 0x000fea0003800200 */
.L_x_3:
[----:B------:R-:W1:Y:S01]  /*03d0*/  FCHK P0, R8, R3 ;  /* 0x0000000308007302 */ /* 0x000e620000000000 */
[----:B------:R-:W-:Y:S01]  /*03e0*/  FFMA R7, R0, R8, RZ ;  /* 0x0000000800077223 */ /* 0x000fe200000000ff */
[----:B------:R-:W-:Y:S03]  /*03f0*/  BSSY.RECONVERGENT B0, `(.L_x_6) ;  /* 0x0000008000007945 */ /* 0x000fe60003800200 */
[----:B0-----:R-:W-:-:S04]  /*0400*/  FFMA R6, -R3, R7, R8 ;  /* 0x0000000703067223 */ /* 0x001fc80000000108 */
[----:B------:R-:W-:Y:S01]  /*0410*/  FFMA R6, R0, R6, R7 ;  /* 0x0000000600067223 */ /* 0x000fe20000000007 */
[----:B-1----:R-:W-:Y:S06]  /*0420*/  @!P0 BRA `(.L_x_7) ;  /* 0x0000000000108947 */ /* 0x002fec0003800000 */
[----:B------:R-:W-:Y:S01]  /*0430*/  IMAD.MOV.U32 R0, RZ, RZ, R8 ;  /* 0x000000ffff007224 */ /* 0x000fe200078e0008 */
[----:B------:R-:W-:-:S07]  /*0440*/  MOV R8, 0x460 ;  /* 0x0000046000087802 */ /* 0x000fce0000000f00 */
[----:B------:R-:W-:Y:S05]  /*0450*/  CALL.REL.NOINC `($__internal_1_$__cuda_sm3x_div_rn_noftz_f32_slowpath) ;  /* 0x0000000400c87944 */ /* 0x000fea0003c00000 */
[----:B------:R-:W-:-:S07]  /*0460*/  IMAD.MOV.U32 R6, RZ, RZ, R0 ;  /* 0x000000ffff067224 */ /* 0x000fce00078e0000 */
.L_x_7:
[----:B------:R-:W-:Y:S05]  /*0470*/  BSYNC.RECONVERGENT B0 ;  /* 0x0000000000007941 */ /* 0x000fea0003800200 */
.L_x_6:
[----:B------:R-:W0:Y:S01]  /*0480*/  LDCU UR4, c[0x0][0x394] ;  /* 0x00007280ff0477ac */ /* 0x000e220008000800 */
[----:B------:R-:W1:Y:S01]  /*0490*/  MUFU.RCP R0, R3 ;  /* 0x0000000300007308 */ /* 0x000e620000001000 */
[----:B------:R-:W-:Y:S01]  /*04a0*/  BSSY.RECONVERGENT B0, `(.L_x_8) ;  /* 0x0000013000007945 */ /* 0x000fe20003800200 */
[----:B------:R-:W-:Y:S01]  /*04b0*/  IMAD.MOV.U32 R8, RZ, RZ, RZ ;  /* 0x000000ffff087224 */ /* 0x000fe200078e00ff */
[----:B0-----:R-:W-:Y:S01]  /*04c0*/  ISETP.GE.AND P0, PT, R4, UR4, PT ;  /* 0x0000000404007c0c */ /* 0x001fe2000bf06270 */
[----:B-1----:R-:W-:-:S04]  /*04d0*/  FFMA R7, -R3, R0, 1 ;  /* 0x3f80000003077423 */ /* 0x002fc80000000100 */
[----:B------:R-:W-:-:S08]  /*04e0*/  FFMA R0, R0, R7, R0 ;  /* 0x0000000700007223 */ /* 0x000fd00000000000 */
[----:B------:R-:W-:Y:S05]  /*04f0*/  @P0 BRA `(.L_x_9) ;  /* 0x0000000000340947 */ /* 0x000fea0003800000 */
[----:B------:R-:W0:Y:S01]  /*0500*/  S2R R12, SR_CgaCtaId ;  /* 0x00000000000c7919 */ /* 0x000e220000008800 */
[----:B------:R-:W1:Y:S01]  /*0510*/  LDC R10, c[0x0][0x364] ;  /* 0x0000d900ff0a7b82 */ /* 0x000e620000000800 */
[----:B------:R-:W-:Y:S01]  /*0520*/  MOV R7, 0x400 ;  /* 0x0000040000077802 */ /* 0x000fe20000000f00 */
[----:B------:R-:W-:-:S03]  /*0530*/  IMAD.MOV.U32 R8, RZ, RZ, RZ ;  /* 0x000000ffff087224 */ /* 0x000fc600078e00ff */
[----:B0-----:R-:W-:Y:S01]  /*0540*/  LEA R12, R12, R7, 0x18 ;  /* 0x000000070c0c7211 */ /* 0x001fe200078ec0ff */
[----:B------:R-:W-:-:S07]  /*0550*/  IMAD.MOV.U32 R7, RZ, RZ, R4 ;  /* 0x000000ffff077224 */ /* 0x000fce00078e0004 */
.L_x_10:
[----:B------:R-:W-:Y:S01]  /*0560*/  IMAD R9, R7, 0x4, R12 ;  /* 0x0000000407097824 */ /* 0x000fe200078e020c */
[----:B-1----:R-:W-:-:S04]  /*0570*/  IADD3 R7, PT, PT, R10, R7, RZ ;  /* 0x000000070a077210 */ /* 0x002fc80007ffe0ff */
[----:B------:R-:W-:Y:S01]  /*0580*/  ISETP.GE.AND P0, PT, R7, UR4, PT ;  /* 0x0000000407007c0c */ /* 0x000fe2000bf06270 */
[----:B------:R-:W0:Y:S02]  /*0590*/  LDS R9, [R9] ;  /* 0x0000000009097984 */ /* 0x000e240000000800 */
[----:B0-----:R-:W-:-:S04]  /*05a0*/  FADD R11, R9, -R6 ;  /* 0x80000006090b7221 */ /* 0x001fc80000000000 */
[----:B------:R-:W-:-:S06]  /*05b0*/  FFMA R8, R11, R11, R8 ;  /* 0x0000000b0b087223 */ /* 0x000fcc0000000008 */
[----:B------:R-:W-:Y:S05]  /*05c0*/  @!P0 BRA `(.L_x_10) ;  /* 0xfffffffc00e48947 */ /* 0x000fea000383ffff */
.L_x_9:
[----:B------:R-:W-:Y:S05]  /*05d0*/  BSYNC.RECONVERGENT B0 ;  /* 0x0000000000007941 */ /* 0x000fea0003800200 */
.L_x_8:
[----:B------:R-:W0:Y:S01]  /*05e0*/  FCHK P0, R8, R3 ;  /* 0x0000000308007302 */ /* 0x000e220000000000 */
[----:B------:R-:W-:Y:S01]  /*05f0*/  FFMA R7, R0, R8, RZ ;  /* 0x0000000800077223 */ /* 0x000fe200000000ff */
[----:B------:R-:W-:Y:S01]  /*0600*/  BSSY.RECONVERGENT B0, `(.L_x_11) ;  /* 0x0000008000007945 */ /* 0x000fe20003800200 */
[----:B------:R-:W-:Y:S02]  /*0610*/  ISETP.GE.U32.AND P2, PT, R4, UR4, PT ;  /* 0x0000000404007c0c */ /* 0x000fe4000bf46070 */
[----:B------:R-:W-:-:S04]  /*0620*/  FFMA R10, -R3, R7, R8 ;  /* 0x00000007030a7223 */ /* 0x000fc80000000108 */
[----:B------:R-:W-:Y:S01]  /*0630*/  FFMA R0, R0, R10, R7 ;  /* 0x0000000a00007223 */ /* 0x000fe20000000007 */
[----:B0-----:R-:W-:Y:S06]  /*0640*/  @!P0 BRA `(.L_x_12) ;  /* 0x00000000000c8947 */ /* 0x001fec0003800000 */
[----:B------:R-:W-:Y:S01]  /*0650*/  IMAD.MOV.U32 R0, RZ, RZ, R8 ;  /* 0x000000ffff007224 */ /* 0x000fe200078e0008 */
[----:B------:R-:W-:-:S07]  /*0660*/  MOV R8, 0x680 ;  /* 0x0000068000087802 */ /* 0x000fce0000000f00 */
[----:B------:R-:W-:Y:S05]  /*0670*/  CALL.REL.NOINC `($__internal_1_$__cuda_sm3x_div_rn_noftz_f32_slowpath) ;  /* 0x0000000400407944 */ /* 0x000fea0003c00000 */
.L_x_12:
[----:B------:R-:W-:Y:S05]  /*0680*/  BSYNC.RECONVERGENT B0 ;  /* 0x0000000000007941 */ /* 0x000fea0003800200 */
.L_x_11:
[----:B------:R-:W0:Y:S01]  /*0690*/  F2F.F64.F32 R8, R0 ;  /* 0x0000000000087310 */ /* 0x000e220000201800 */
[----:B------:R-:W-:Y:S01]  /*06a0*/  UMOV UR4, 0x88e368f1 ;  /* 0x88e368f100047882 */ /* 0x000fe20000000000 */
[----:B------:R-:W-:Y:S02]  /*06b0*/  UMOV UR5, 0x3ee4f8b5 ;  /* 0x3ee4f8b500057882 */ /* 0x000fe40000000000 */
[----:B0-----:R-:W-:Y:S01]  /*06c0*/  DADD R8, R8, UR4 ;  /* 0x0000000408087e29 */ /* 0x001fe20008000000 */
[----:B------:R-:W-:Y:S10]  /*06d0*/  @P2 EXIT ;  /* 0x000000000000294d */ /* 0x000ff40003800000 */
[----:B------:R-:W0:Y:S01]  /*06e0*/  F2F.F32.F64 R8, R8 ;  /* 0x0000000800087310 */ /* 0x000e220000301000 */
[----:B------:R-:W1:Y:S01]  /*06f0*/  LDCU UR4, c[0x0][0x394] ;  /* 0x00007280ff0477ac */ /* 0x000e620008000800 */
[----:B------:R-:W-:Y:S01]  /*0700*/  BSSY.RECONVERGENT B0, `(.L_x_13) ;  /* 0x0000010000007945 */ /* 0x000fe20003800200 */
[----:B------:R-:W2:Y:S01]  /*0710*/  LDCU UR6, c[0x0][0x364] ;  /* 0x00006c80ff0677ac */ /* 0x000ea20008000800 */
[----:B0-----:R-:W-:-:S04]  /*0720*/  VIADD R0, R8, 0xf3000000 ;  /* 0xf300000008007836 */ /* 0x001fc80000000000 */
[----:B------:R0:W3:Y:S01]  /*0730*/  MUFU.RSQ R7, R8 ;  /* 0x0000000800077308 */ /* 0x0000e20000001400 */
[----:B-1----:R-:W-:Y:S01]  /*0740*/  IMAD R5, R5, UR4, RZ ;  /* 0x0000000405057c24 */ /* 0x002fe2000f8e02ff */
[----:B------:R-:W-:-:S13]  /*0750*/  ISETP.GT.U32.AND P0, PT, R0, 0x727fffff, PT ;  /* 0x727fffff0000780c */ /* 0x000fda0003f04070 */
[----:B0-2---:R-:W-:Y:S05]  /*0760*/  @!P0 BRA `(.L_x_14) ;  /* 0x0000000000148947 */ /* 0x005fea0003800000 */
[----:B------:R-:W-:Y:S01]  /*0770*/  BSSY.RECONVERGENT B1, `(.L_x_15) ;  /* 0x0000003000017945 */ /* 0x000fe20003800200 */
[----:B------:R-:W-:-:S07]  /*0780*/  MOV R11, 0x7a0 ;  /* 0x000007a0000b7802 */ /* 0x000fce0000000f00 */
[----:B---3--:R-:W-:Y:S05]  /*0790*/  CALL.REL.NOINC `($__internal_0_$__cuda_sm20_sqrt_rn_f32_slowpath) ;  /* 0x00000000009c7944 */ /* 0x008fea0003c00000 */
[----:B------:R-:W-:Y:S05]  /*07a0*/  BSYNC.RECONVERGENT B1 ;  /* 0x0000000000017941 */ /* 0x000fea0003800200 */
.L_x_15:
[----:B------:R-:W-:Y:S05]  /*07b0*/  BRA `(.L_x_16) ;  /* 0x0000000000107947 */ /* 0x000fea0003800000 */
.L_x_14:
[----:B---3--:R-:W-:Y:S01]  /*07c0*/  FMUL.FTZ R3, R8, R7 ;  /* 0x0000000708037220 */ /* 0x008fe20000410000 */
[----:B------:R-:W-:-:S03]  /*07d0*/  FMUL.FTZ R7, R7, 0.5 ;  /* 0x3f00000007077820 */ /* 0x000fc60000410000 */
[----:B------:R-:W-:-:S04]  /*07e0*/  FFMA R0, -R3, R3, R8 ;  /* 0x0000000303007223 */ /* 0x000fc80000000108 */
[----:B------:R-:W-:-:S07]  /*07f0*/  FFMA R3, R0, R7, R3 ;  /* 0x0000000700037223 */ /* 0x000fce0000000003 */
.L_x_16:
[----:B------:R-:W-:Y:S05]  /*0800*/  BSYNC.RECONVERGENT B0 ;  /* 0x0000000000007941 */ /* 0x000fea0003800200 */
.L_x_13:
[----:B------:R-:W0:Y:S01]  /*0810*/  S2UR UR5, SR_CgaCtaId ;  /* 0x00000000000579c3 */ /* 0x000e220000008800 */
[----:B------:R-:W-:Y:S01]  /*0820*/  UMOV UR4, 0x400 ;  /* 0x0000040000047882 */ /* 0x000fe20000000000 */
[----:B------:R-:W1:Y:S01]  /*0830*/  LDCU UR12, c[0x0][0x394] ;  /* 0x00007280ff0c77ac */ /* 0x000e620008000800 */
[----:B------:R-:W2:Y:S02]  /*0840*/  LDCU.64 UR10, c[0x0][0x388] ;  /* 0x00007100ff0a77ac */ /* 0x000ea40008000a00 */
[----:B012---:R-:W-:-:S12]  /*0850*/  ULEA UR4, UR5, UR4, 0x18 ;  /* 0x0000000405047291 */ /* 0x007fd8000f8ec0ff */
.L_x_19:
[----:B------:R-:W-:Y:S01]  /*0860*/  LEA R7, R4, UR4, 0x2 ;  /* 0x0000000404077c11 */ /* 0x000fe2000f8e10ff */
[----:B------:R-:W0:Y:S01]  /*0870*/  MUFU.RCP R8, R3 ;  /* 0x0000000300087308 */ /* 0x000e220000001000 */
[----:B------:R-:W-:Y:S04]  /*0880*/  BSSY.RECONVERGENT B0, `(.L_x_17) ;  /* 0x000000d000007945 */ /* 0x000fe80003800200 */
[----:B------:R-:W1:Y:S01]  /*0890*/  LDS R7, [R7] ;  /* 0x0000000007077984 */ /* 0x000e620000000800 */
[----:B0-----:R-:W-:-:S04]  /*08a0*/  FFMA R9, R8, -R3, 1 ;  /* 0x3f80000008097423 */ /* 0x001fc80000000803 */
[----:B------:R-:W-:Y:S01]  /*08b0*/  FFMA R9, R8, R9, R8 ;  /* 0x0000000908097223 */ /* 0x000fe20000000008 */
[----:B-1----:R-:W-:-:S04]  /*08c0*/  FADD R0, R7, -R6 ;  /* 0x8000000607007221 */ /* 0x002fc80000000000 */
[----:B------:R-:W0:Y:S01]  /*08d0*/  FCHK P0, R0, R3 ;  /* 0x0000000300007302 */ /* 0x000e220000000000 */
[----:B------:R-:W-:-:S04]  /*08e0*/  FFMA R8, R0, R9, RZ ;  /* 0x0000000900087223 */ /* 0x000fc800000000ff */
[----:B------:R-:W-:-:S04]  /*08f0*/  FFMA R10, R8, -R3, R0 ;  /* 0x80000003080a7223 */ /* 0x000fc80000000000 */
[----:B------:R-:W-:Y:S01]  /*0900*/  FFMA R11, R9, R10, R8 ;  /* 0x0000000a090b7223 */ /* 0x000fe20000000008 */
[----:B0-----:R-:W-:Y:S06]  /*0910*/  @!P0 BRA `(.L_x_18) ;  /* 0x00000000000c8947 */ /* 0x001fec0003800000 */
[----:B------:R-:W-:-:S07]  /*0920*/  MOV R8, 0x940 ;  /* 0x0000094000087802 */ /* 0x000fce0000000f00 */
[----:B------:R-:W-:Y:S05]  /*0930*/  CALL.REL.NOINC `($__internal_1_$__cuda_sm3x_div_rn_noftz_f32_slowpath) ;  /* 0x0000000000907944 */ /* 0x000fea0003c00000 */
[----:B------:R-:W-:-:S07]  /*0940*/  IMAD.MOV.U32 R11, RZ, RZ, R0 ;  /* 0x000000ffff0b7224 */ /* 0x000fce00078e0000 */
.L_x_18:
[----:B------:R-:W-:Y:S05]  /*0950*/  BSYNC.RECONVERGENT B0 ;  /* 0x0000000000007941 */ /* 0x000fea0003800200 */
.L_x_17:
[----:B------:R-:W-:-:S04]  /*0960*/  IADD3 R0, P0, PT, R5, R4, RZ ;  /* 0x0000000405007210 */ /* 0x000fc80007f1e0ff */
[----:B------:R-:W-:Y:S02]  /*0970*/  LEA.HI.X.SX32 R7, R5, R2, 0x1, P0 ;  /* 0x0000000205077211 */ /* 0x000fe400000f0eff */
[----:B------:R-:W-:-:S04]  /*0980*/  LEA R8, P0, R0, UR10, 0x2 ;  /* 0x0000000a00087c11 */ /* 0x000fc8000f8010ff */
[----:B------:R-:W-:Y:S02]  /*0990*/  LEA.HI.X R9, R0, UR11, R7, 0x2, P0 ;  /* 0x0000000b00097c11 */ /* 0x000fe400080f1407 */
[----:B------:R-:W-:-:S03]  /*09a0*/  IADD3 R4, P0, PT, R4, UR6, RZ ;  /* 0x0000000604047c10 */ /* 0x000fc6000ff1e0ff */
[----:B------:R0:W-:Y:S02]  /*09b0*/  STG.E desc[UR8][R8.64], R11 ;  /* 0x0000000b08007986 */ /* 0x0001e4000c101908 */
[----:B------:R-:W-:Y:S01]  /*09c0*/  IMAD.X R2, RZ, RZ, R2, P0 ;  /* 0x000000ffff027224 */ /* 0x000fe200000e0602 */
[----:B------:R-:W-:-:S04]  /*09d0*/  ISETP.GE.U32.AND P0, PT, R4, UR12, PT ;  /* 0x0000000c04007c0c */ /* 0x000fc8000bf06070 */
[----:B------:R-:W-:-:S13]  /*09e0*/  ISETP.GE.U32.AND.EX P0, PT, R2, UR7, PT, P0 ;  /* 0x0000000702007c0c */ /* 0x000fda000bf06100 */
[----:B0-----:R-:W-:Y:S05]  /*09f0*/  @!P0 BRA `(.L_x_19) ;  /* 0xfffffffc00988947 */ /* 0x001fea000383ffff */
[----:B------:R-:W-:Y:S05]  /*0a00*/  EXIT ;  /* 0x000000000000794d */ /* 0x000fea0003800000 */
        .weak           $__internal_0_$__cuda_sm20_sqrt_rn_f32_slowpath
        .type           $__internal_0_$__cuda_sm20_sqrt_rn_f32_slowpath,@function
        .size           $__internal_0_$__cuda_sm20_sqrt_rn_f32_slowpath,($__internal_1_$__cuda_sm3x_div_rn_noftz_f32_slowpath - $__internal_0_$__cuda_sm20_sqrt_rn_f32_slowpath)
$__internal_0_$__cuda_sm20_sqrt_rn_f32_slowpath:
[----:B------:R-:W-:-:S13]  /*0a10*/  LOP3.LUT P0, RZ, R8, 0x7fffffff, RZ, 0xc0, !PT ;  /* 0x7fffffff08ff7812 */ /* 0x000fda000780c0ff */
[----:B------:R-:W-:Y:S01]  /*0a20*/  @!P0 IMAD.MOV.U32 R3, RZ, RZ, R8 ;  /* 0x000000ffff038224 */ /* 0x000fe200078e0008 */
[----:B------:R-:W-:Y:S06]  /*0a30*/  @!P0 BRA `(.L_x_20) ;  /* 0x0000000000448947 */ /* 0x000fec0003800000 */
[----:B------:R-:W-:Y:S01]  /*0a40*/  FSETP.GEU.FTZ.AND P0, PT, R8, RZ, PT ;  /* 0x000000ff0800720b */ /* 0x000fe20003f1e000 */
[----:B------:R-:W-:-:S12]  /*0a50*/  IMAD.MOV.U32 R0, RZ, RZ, R8 ;  /* 0x000000ffff007224 */ /* 0x000fd800078e0008 */
[----:B------:R-:W-:Y:S01]  /*0a60*/  @!P0 IMAD.MOV.U32 R3, RZ, RZ, 0x7fffffff ;  /* 0x7fffffffff038424 */ /* 0x000fe200078e00ff */
[----:B------:R-:W-:Y:S06]  /*0a70*/  @!P0 BRA `(.L_x_20) ;  /* 0x0000000000348947 */ /* 0x000fec0003800000 */
[----:B------:R-:W-:-:S13]  /*0a80*/  FSETP.GTU.FTZ.AND P0, PT, |R0|, +INF , PT ;  /* 0x7f8000000000780b */ /* 0x000fda0003f1c200 */
[----:B------:R-:W-:Y:S01]  /*0a90*/  @P0 FADD.FTZ R3, R0, 1 ;  /* 0x3f80000000030421 */ /* 0x000fe20000010000 */
[----:B------:R-:W-:Y:S06]  /*0aa0*/  @P0 BRA `(.L_x_20) ;  /* 0x0000000000280947 */ /* 0x000fec0003800000 */
[----:B------:R-:W-:-:S13]  /*0ab0*/  FSETP.NEU.FTZ.AND P0, PT, |R0|, +INF , PT ;  /* 0x7f8000000000780b */ /* 0x000fda0003f1d200 */
[----:B------:R-:W-:-:S04]  /*0ac0*/  @P0 FFMA R7, R0, 1.84467440737095516160e+19, RZ ;  /* 0x5f80000000070823 */ /* 0x000fc800000000ff */
[----:B------:R-:W0:Y:S02]  /*0ad0*/  @P0 MUFU.RSQ R8, R7 ;  /* 0x0000000700080308 */ /* 0x000e240000001400 */
[----:B0-----:R-:W-:Y:S01]  /*0ae0*/  @P0 FMUL.FTZ R10, R7, R8 ;  /* 0x00000008070a0220 */ /* 0x001fe20000410000 */
[----:B------:R-:W-:-:S03]  /*0af0*/  @P0 FMUL.FTZ R8, R8, 0.5 ;  /* 0x3f00000008080820 */ /* 0x000fc60000410000 */
[----:B------:R-:W-:-:S04]  /*0b00*/  @P0 FADD.FTZ R3, -R10, -RZ ;  /* 0x800000ff0a030221 */ /* 0x000fc80000010100 */
[----:B------:R-:W-:Y:S01]  /*0b10*/  @P0 FFMA R9, R10, R3, R7 ;  /* 0x000000030a090223 */ /* 0x000fe20000000007 */
[----:B------:R-:W-:-:S03]  /*0b20*/  @!P0 MOV R3, R0 ;  /* 0x0000000000038202 */ /* 0x000fc60000000f00 */
[----:B------:R-:W-:-:S04]  /*0b30*/  @P0 FFMA R8, R9, R8, R10 ;  /* 0x0000000809080223 */ /* 0x000fc8000000000a */
[----:B------:R-:W-:-:S07]  /*0b40*/  @P0 FMUL.FTZ R3, R8, 2.3283064365386962891e-10 ;  /* 0x2f80000008030820 */ /* 0x000fce0000410000 */
.L_x_20:
[----:B------:R-:W-:Y:S02]  /*0b50*/  IMAD.MOV.U32 R8, RZ, RZ, R11 ;  /* 0x000000ffff087224 */ /* 0x000fe400078e000b */
[----:B------:R-:W-:-:S04]  /*0b60*/  IMAD.MOV.U32 R9, RZ, RZ, 0x0 ;  /* 0x00000000ff097424 */ /* 0x000fc800078e00ff */
[----:B------:R-:W-:Y:S05]  /*0b70*/  RET.REL.NODEC R8 `(_Z17layer_norm_kernelPfS_ii) ;  /* 0xfffffff408207950 */ /* 0x000fea0003c3ffff */
        .weak           $__internal_1_$__cuda_sm3x_div_rn_noftz_f32_slowpath
        .type           $__internal_1_$__cuda_sm3x_div_rn_noftz_f32_slowpath,@function
        .size           $__internal_1_$__cuda_sm3x_div_rn_noftz_f32_slowpath,(.L_x_34 - $__internal_1_$__cuda_sm3x_div_rn_noftz_f32_slowpath)
$__internal_1_$__cuda_sm3x_div_rn_noftz_f32_slowpath:
[--C-:B------:R-:W-:Y:S01]  /*0b80*/  SHF.R.U32.HI R9, RZ, 0x17, R3.reuse ;  /* 0x00000017ff097819 */ /* 0x100fe20000011603 */
[----:B------:R-:W-:Y:S01]  /*0b90*/  BSSY.RECONVERGENT B1, `(.L_x_21) ;  /* 0x0000063000017945 */ /* 0x000fe20003800200 */
[----:B------:R-:W-:Y:S01]  /*0ba0*/  SHF.R.U32.HI R7, RZ, 0x17, R0 ;  /* 0x00000017ff077819 */ /* 0x000fe20000011600 */
[----:B------:R-:W-:Y:S01]  /*0bb0*/  IMAD.MOV.U32 R11, RZ, RZ, R3 ;  /* 0x000000ffff0b7224 */ /* 0x000fe200078e0003 */
[----:B------:R-:W-:Y:S02]  /*0bc0*/  LOP3.LUT R9, R9, 0xff, RZ, 0xc0, !PT ;  /* 0x000000ff09097812 */ /* 0x000fe400078ec0ff */
[----:B------:R-:W-:-:S03]  /*0bd0*/  LOP3.LUT R14, R7, 0xff, RZ, 0xc0, !PT ;  /* 0x000000ff070e7812 */ /* 0x000fc600078ec0ff */
[----:B------:R-:W-:Y:S02]  /*0be0*/  VIADD R12, R9, 0xffffffff ;  /* 0xffffffff090c7836 */ /* 0x000fe40000000000 */
[----:B------:R-:W-:-:S03]  /*0bf0*/  VIADD R10, R14, 0xffffffff ;  /* 0xffffffff0e0a7836 */ /* 0x000fc60000000000 */
[----:B------:R-:W-:-:S04]  /*0c00*/  ISETP.GT.U32.AND P0, PT, R12, 0xfd, PT ;  /* 0x000000fd0c00780c */ /* 0x000fc80003f04070 */
[----:B------:R-:W-:-:S13]  /*0c10*/  ISETP.GT.U32.OR P0, PT, R10, 0xfd, P0 ;  /* 0x000000fd0a00780c */ /* 0x000fda0000704470 */
[----:B------:R-:W-:Y:S01]  /*0c20*/  @!P0 IMAD.MOV.U32 R7, RZ, RZ, RZ ;  /* 0x000000ffff078224 */ /* 0x000fe200078e00ff */
[----:B------:R-:W-:Y:S06]  /*0c30*/  @!P0 BRA `(.L_x_22) ;  /* 0x00000000005c8947 */ /* 0x000fec0003800000 */
[----:B------:R-:W-:Y:S02]  /*0c40*/  FSETP.GTU.FTZ.AND P0, PT, |R0|, +INF , PT ;  /* 0x7f8000000000780b */ /* 0x000fe40003f1c200 */
[----:B------:R-:W-:-:S04]  /*0c50*/  FSETP.GTU.FTZ.AND P1, PT, |R3|, +INF , PT ;  /* 0x7f8000000300780b */ /* 0x000fc80003f3c200 */
[----:B------:R-:W-:-:S13]  /*0c60*/  PLOP3.LUT P0, PT, P0, P1, PT, 0xf8, 0x8f ;  /* 0x00000000008f781c */ /* 0x000fda0000703f70 */
[----:B------:R-:W-:Y:S05]  /*0c70*/  @P0 BRA `(.L_x_23) ;  /* 0x00000004004c0947 */ /* 0x000fea0003800000 */
[----:B------:R-:W-:-:S13]  /*0c80*/  LOP3.LUT P0, RZ, R11, 0x7fffffff, R0, 0xc8, !PT ;  /* 0x7fffffff0bff7812 */ /* 0x000fda000780c800 */
[----:B------:R-:W-:Y:S05]  /*0c90*/  @!P0 BRA `(.L_x_24) ;  /* 0x00000004003c8947 */ /* 0x000fea0003800000 */
[C---:B------:R-:W-:Y:S02]  /*0ca0*/  FSETP.NEU.FTZ.AND P3, PT, |R0|.reuse, +INF , PT ;  /* 0x7f8000000000780b */ /* 0x040fe40003f7d200 */
[----:B------:R-:W-:Y:S02]  /*0cb0*/  FSETP.NEU.FTZ.AND P1, PT, |R3|, +INF , PT ;  /* 0x7f8000000300780b */ /* 0x000fe40003f3d200 */
[----:B------:R-:W-:-:S11]  /*0cc0*/  FSETP.NEU.FTZ.AND P0, PT, |R0|, +INF , PT ;  /* 0x7f8000000000780b */ /* 0x000fd60003f1d200 */
[----:B------:R-:W-:Y:S05]  /*0cd0*/  @!P1 BRA !P3, `(.L_x_24) ;  /* 0x00000004002c9947 */ /* 0x000fea0005800000 */
[----:B------:R-:W-:-:S04]  /*0ce0*/  LOP3.LUT P3, RZ, R0, 0x7fffffff, RZ, 0xc0, !PT ;  /* 0x7fffffff00ff7812 */ /* 0x000fc8000786c0ff */
[----:B------:R-:W-:-:S13]  /*0cf0*/  PLOP3.LUT P1, PT, P1, P3, PT, 0x2f, 0xf2 ;  /* 0x0000000000f2781c */ /* 0x000fda0000f26577 */
[----:B------:R-:W-:Y:S05]  /*0d00*/  @P1 BRA `(.L_x_25) ;  /* 0x0000000400181947 */ /* 0x000fea0003800000 */
[----:B------:R-:W-:-:S04]  /*0d10*/  LOP3.LUT P1, RZ, R11, 0x7fffffff, RZ, 0xc0, !PT ;  /* 0x7fffffff0bff7812 */ /* 0x000fc8000782c0ff */
[----:B------:R-:W-:-:S13]  /*0d20*/  PLOP3.LUT P0, PT, P0, P1, PT, 0x2f, 0xf2 ;  /* 0x0000000000f2781c */ /* 0x000fda0000702577 */
[----:B------:R-:W-:Y:S05]  /*0d30*/  @P0 BRA `(.L_x_26) ;  /* 0x0000000400000947 */ /* 0x000fea0003800000 */
[----:B------:R-:W-:Y:S02]  /*0d40*/  ISETP.GE.AND P0, PT, R10, RZ, PT ;  /* 0x000000ff0a00720c */ /* 0x000fe40003f06270 */
[----:B------:R-:W-:-:S11]  /*0d50*/  ISETP.GE.AND P1, PT, R12, RZ, PT ;  /* 0x000000ff0c00720c */ /* 0x000fd60003f26270 */
[----:B------:R-:W-:Y:S01]  /*0d60*/  @P0 MOV R7, RZ ;  /* 0x000000ff00070202 */ /* 0x000fe20000000f00 */
[----:B------:R-:W-:Y:S02]  /*0d70*/  @!P0 IMAD.MOV.U32 R7, RZ, RZ, -0x40 ;  /* 0xffffffc0ff078424 */ /* 0x000fe400078e00ff */
[----:B------:R-:W-:Y:S01]  /*0d80*/  @!P0 FFMA R0, R0, 1.84467440737095516160e+19, RZ ;  /* 0x5f80000000008823 */ /* 0x000fe200000000ff */
[----:B------:R-:W-:Y:S01]  /*0d90*/  @!P1 FFMA R11, R3, 1.84467440737095516160e+19, RZ ;  /* 0x5f800000030b9823 */ /* 0x000fe200000000ff */
[----:B------:R-:W-:-:S07]  /*0da0*/  @!P1 VIADD R7, R7, 0x40 ;  /* 0x0000004007079836 */ /* 0x000fce0000000000 */
.L_x_22:
[----:B------:R-:W-:Y:S01]  /*0db0*/  LEA R10, R9, 0xc0800000, 0x17 ;  /* 0xc0800000090a7811 */ /* 0x000fe200078eb8ff */
[----:B------:R-:W-:Y:S04]  /*0dc0*/  BSSY.RECONVERGENT B2, `(.L_x_27) ;  /* 0x0000036000027945 */ /* 0x000fe80003800200 */
[----:B------:R-:W-:Y:S02]  /*0dd0*/  IMAD.IADD R11, R11, 0x1, -R10 ;  /* 0x000000010b0b7824 */ /* 0x000fe400078e0a0a */
[----:B------:R-:W-:Y:S02]  /*0de0*/  VIADD R10, R14, 0xffffff81 ;  /* 0xffffff810e0a7836 */ /* 0x000fe40000000000 */
[----:B------:R-:W0:Y:S01]  /*0df0*/  MUFU.RCP R12, R11 ;  /* 0x0000000b000c7308 */ /* 0x000e220000001000 */
[----:B------:R-:W-:Y:S01]  /*0e00*/  FADD.FTZ R13, -R11, -RZ ;  /* 0x800000ff0b0d7221 */ /* 0x000fe20000010100 */
[C---:B------:R-:W-:Y:S01]  /*0e10*/  IMAD R0, R10.reuse, -0x800000, R0 ;  /* 0xff8000000a007824 */ /* 0x040fe200078e0200 */
[----:B------:R-:W-:-:S05]  /*0e20*/  IADD3 R10, PT, PT, R10, 0x7f, -R9 ;  /* 0x0000007f0a0a7810 */ /* 0x000fca0007ffe809 */
[----:B------:R-:W-:Y:S02]  /*0e30*/  IMAD.IADD R10, R10, 0x1, R7 ;  /* 0x000000010a0a7824 */ /* 0x000fe400078e0207 */
[----:B0-----:R-:W-:-:S04]  /*0e40*/  FFMA R15, R12, R13, 1 ;  /* 0x3f8000000c0f7423 */ /* 0x001fc8000000000d */
[----:B------:R-:W-:-:S04]  /*0e50*/  FFMA R17, R12, R15, R12 ;  /* 0x0000000f0c117223 */ /* 0x000fc8000000000c */
[----:B------:R-:W-:-:S04]  /*0e60*/  FFMA R12, R0, R17, RZ ;  /* 0x00000011000c7223 */ /* 0x000fc800000000ff */
[----:B------:R-:W-:-:S04]  /*0e70*/  FFMA R15, R13, R12, R0 ;  /* 0x0000000c0d0f7223 */ /* 0x000fc80000000000 */
[----:B------:R-:W-:-:S04]  /*0e80*/  FFMA R12, R17, R15, R12 ;  /* 0x0000000f110c7223 */ /* 0x000fc8000000000c */
[----:B------:R-:W-:-:S04]  /*0e90*/  FFMA R13, R13, R12, R0 ;  /* 0x0000000c0d0d7223 */ /* 0x000fc80000000000 */
[----:B------:R-:W-:-:S05]  /*0ea0*/  FFMA R0, R17, R13, R12 ;  /* 0x0000000d11007223 */ /* 0x000fca000000000c */
[----:B------:R-:W-:-:S04]  /*0eb0*/  SHF.R.U32.HI R9, RZ, 0x17, R0 ;  /* 0x00000017ff097819 */ /* 0x000fc80000011600 */
[----:B------:R-:W-:-:S05]  /*0ec0*/  LOP3.LUT R9, R9, 0xff, RZ, 0xc0, !PT ;  /* 0x000000ff09097812 */ /* 0x000fca00078ec0ff */
[----:B------:R-:W-:-:S05]  /*0ed0*/  IMAD.IADD R11, R9, 0x1, R10 ;  /* 0x00000001090b7824 */ /* 0x000fca00078e020a */
[----:B------:R-:W-:-:S04]  /*0ee0*/  IADD3 R7, PT, PT, R11, -0x1, RZ ;  /* 0xffffffff0b077810 */ /* 0x000fc80007ffe0ff */
[----:B------:R-:W-:-:S13]  /*0ef0*/  ISETP.GE.U32.AND P0, PT, R7, 0xfe, PT ;  /* 0x000000fe0700780c */ /* 0x000fda0003f06070 */
[----:B------:R-:W-:Y:S05]  /*0f00*/  @!P0 BRA `(.L_x_28) ;  /* 0x0000000000808947 */ /* 0x000fea0003800000 */
[----:B------:R-:W-:-:S13]  /*0f10*/  ISETP.GT.AND P0, PT, R11, 0xfe, PT ;  /* 0x000000fe0b00780c */ /* 0x000fda0003f04270 */
[----:B------:R-:W-:Y:S05]  /*0f20*/  @P0 BRA `(.L_x_29) ;  /* 0x00000000006c0947 */ /* 0x000fea0003800000 */
[----:B------:R-:W-:-:S13]  /*0f30*/  ISETP.GE.AND P0, PT, R11, 0x1, PT ;  /* 0x000000010b00780c */ /* 0x000fda0003f06270 */
[----:B------:R-:W-:Y:S05]  /*0f40*/  @P0 BRA `(.L_x_30) ;  /* 0x0000000000740947 */ /* 0x000fea0003800000 */
[----:B------:R-:W-:Y:S02]  /*0f50*/  ISETP.GE.AND P0, PT, R11, -0x18, PT ;  /* 0xffffffe80b00780c */ /* 0x000fe40003f06270 */
[----:B------:R-:W-:-:S11]  /*0f60*/  LOP3.LUT R0, R0, 0x80000000, RZ, 0xc0, !PT ;  /* 0x8000000000007812 */ /* 0x000fd600078ec0ff */
[----:B------:R-:W-:Y:S05]  /*0f70*/  @!P0 BRA `(.L_x_30) ;  /* 0x0000000000688947 */ /* 0x000fea0003800000 */
[CCC-:B------:R-:W-:Y:S01]  /*0f80*/  FFMA.RZ R7, R17.reuse, R13.reuse, R12.reuse ;  /* 0x0000000d11077223 */ /* 0x1c0fe2000000c00c */
[-CC-:B------:R-:W-:Y:S01]  /*0f90*/  FFMA.RM R10, R17, R13.reuse, R12.reuse ;  /* 0x0000000d110a7223 */ /* 0x180fe2000000400c */
[C---:B------:R-:W-:Y:S02]  /*0fa0*/  ISETP.NE.AND P3, PT, R11.reuse, RZ, PT ;  /* 0x000000ff0b00720c */ /* 0x040fe40003f65270 */
[----:B------:R-:W-:Y:S02]  /*0fb0*/  ISETP.NE.AND P1, PT, R11, RZ, PT ;  /* 0x000000ff0b00720c */ /* 0x000fe40003f25270 */
[----:B------:R-:W-:Y:S01]  /*0fc0*/  LOP3.LUT R9, R7, 0x7fffff, RZ, 0xc0, !PT ;  /* 0x007fffff07097812 */ /* 0x000fe200078ec0ff */
[----:B------:R-:W-:Y:S01]  /*0fd0*/  FFMA.RP R7, R17, R13, R12 ;  /* 0x0000000d11077223 */ /* 0x000fe2000000800c */
[----:B------:R-:W-:Y:S02]  /*0fe0*/  VIADD R12, R11, 0x20 ;  /* 0x000000200b0c7836 */ /* 0x000fe40000000000 */
[----:B------:R-:W-:Y:S01]  /*0ff0*/  LOP3.LUT R9, R9, 0x800000, RZ, 0xfc, !PT ;  /* 0x0080000009097812 */ /* 0x000fe200078efcff */
[----:B------:R-:W-:Y:S01]  /*1000*/  IMAD.MOV R11, RZ, RZ, -R11 ;  /* 0x000000ffff0b7224 */ /* 0x000fe200078e0a0b */
[----:B------:R-:W-:-:S02]  /*1010*/  FSETP.NEU.FTZ.AND P0, PT, R7, R10, PT ;  /* 0x0000000a0700720b */ /* 0x000fc40003f1d000 */
[----:B------:R-:W-:Y:S02]  /*1020*/  SHF.L.U32 R12, R9, R12, RZ ;  /* 0x0000000c090c7219 */ /* 0x000fe400000006ff */
[----:B------:R-:W-:Y:S02]  /*1030*/  SEL R10, R11, RZ, P3 ;  /* 0x000000ff0b0a7207 */ /* 0x000fe40001800000 */
[----:B------:R-:W-:Y:S02]  /*1040*/  ISETP.NE.AND P1, PT, R12, RZ, P1 ;  /* 0x000000ff0c00720c */ /* 0x000fe40000f25270 */
[----:B------:R-:W-:Y:S02]  /*1050*/  SHF.R.U32.HI R10, RZ, R10, R9 ;  /* 0x0000000aff0a7219 */ /* 0x000fe40000011609 */
[----:B------:R-:W-:Y:S02]  /*1060*/  PLOP3.LUT P0, PT, P0, P1, PT, 0xf8, 0x8f ;  /* 0x00000000008f781c */ /* 0x000fe40000703f70 */
[----:B------:R-:W-:-:S02]  /*1070*/  SHF.R.U32.HI R12, RZ, 0x1, R10 ;  /* 0x00000001ff0c7819 */ /* 0x000fc4000001160a */
[----:B------:R-:W-:-:S04]  /*1080*/  SEL R7, RZ, 0x1, !P0 ;  /* 0x00000001ff077807 */ /* 0x000fc80004000000 */
[----:B------:R-:W-:-:S04]  /*1090*/  LOP3.LUT R7, R7, 0x1, R12, 0xf8, !PT ;  /* 0x0000000107077812 */ /* 0x000fc800078ef80c */
[----:B------:R-:W-:-:S05]  /*10a0*/  LOP3.LUT R7, R7, R10, RZ, 0xc0, !PT ;  /* 0x0000000a07077212 */ /* 0x000fca00078ec0ff */
[----:B------:R-:W-:-:S05]  /*10b0*/  IMAD.IADD R7, R12, 0x1, R7 ;  /* 0x000000010c077824 */ /* 0x000fca00078e0207 */
[----:B------:R-:W-:Y:S01]  /*10c0*/  LOP3.LUT R0, R7, R0, RZ, 0xfc, !PT ;  /* 0x0000000007007212 */ /* 0x000fe200078efcff */
[----:B------:R-:W-:Y:S06]  /*10d0*/  BRA `(.L_x_30) ;  /* 0x0000000000107947 */ /* 0x000fec0003800000 */
.L_x_29:
[----:B------:R-:W-:-:S04]  /*10e0*/  LOP3.LUT R0, R0, 0x80000000, RZ, 0xc0, !PT ;  /* 0x8000000000007812 */ /* 0x000fc800078ec0ff */
[----:B------:R-:W-:Y:S01]  /*10f0*/  LOP3.LUT R0, R0, 0x7f800000, RZ, 0xfc, !PT ;  /* 0x7f80000000007812 */ /* 0x000fe200078efcff */
[----:B------:R-:W-:Y:S06]  /*1100*/  BRA `(.L_x_30) ;  /* 0x0000000000047947 */ /* 0x000fec0003800000 */
.L_x_28:
[----:B------:R-:W-:-:S07]  /*1110*/  IMAD R0, R10, 0x800000, R0 ;  /* 0x008000000a007824 */ /* 0x000fce00078e0200 */
.L_x_30:
[----:B------:R-:W-:Y:S05]  /*1120*/  BSYNC.RECONVERGENT B2 ;  /* 0x0000000000027941 */ /* 0x000fea0003800200 */
.L_x_27:
[----:B------:R-:W-:Y:S05]  /*1130*/  BRA `(.L_x_31) ;  /* 0x0000000000207947 */ /* 0x000fea0003800000 */
.L_x_26:
[----:B------:R-:W-:-:S04]  /*1140*/  LOP3.LUT R0, R11, 0x80000000, R0, 0x48, !PT ;  /* 0x800000000b007812 */ /* 0x000fc800078e4800 */
[----:B------:R-:W-:Y:S01]  /*1150*/  LOP3.LUT R0, R0, 0x7f800000, RZ, 0xfc, !PT ;  /* 0x7f80000000007812 */ /* 0x000fe200078efcff */
[----:B------:R-:W-:Y:S06]  /*1160*/  BRA `(.L_x_31) ;  /* 0x0000000000147947 */ /* 0x000fec0003800000 */
.L_x_25:
[----:B------:R-:W-:Y:S01]  /*1170*/  LOP3.LUT R0, R11, 0x80000000, R0, 0x48, !PT ;  /* 0x800000000b007812 */ /* 0x000fe200078e4800 */
[----:B------:R-:W-:Y:S06]  /*1180*/  BRA `(.L_x_31) ;  /* 0x00000000000c7947 */ /* 0x000fec0003800000 */
.L_x_24:
[----:B------:R-:W0:Y:S01]  /*1190*/  MUFU.RSQ R0, -QNAN ;  /* 0xffc0000000007908 */ /* 0x000e220000001400 */
[----:B------:R-:W-:Y:S05]  /*11a0*/  BRA `(.L_x_31) ;  /* 0x0000000000047947 */ /* 0x000fea0003800000 */
.L_x_23:
[----:B------:R-:W-:-:S07]  /*11b0*/  FADD.FTZ R0, R0, R3 ;  /* 0x0000000300007221 */ /* 0x000fce0000010000 */
.L_x_31:
[----:B------:R-:W-:Y:S05]  /*11c0*/  BSYNC.RECONVERGENT B1 ;  /* 0x0000000000017941 */ /* 0x000fea0003800200 */
.L_x_21:
[----:B------:R-:W-:-:S04]  /*11d0*/  IMAD.MOV.U32 R9, RZ, RZ, 0x0 ;  /* 0x00000000ff097424 */ /* 0x000fc800078e00ff */
[----:B0-----:R-:W-:Y:S05]  /*11e0*/  RET.REL.NODEC R8 `(_Z17layer_norm_kernelPfS_ii) ;  /* 0xffffffec08847950 */ /* 0x001fea0003c3ffff */
.L_x_32:
[----:B------:R-:W-:-:S00]  /*11f0*/  BRA `(.L_x_32) ;  /* 0xfffffffc00fc7947 */ /* 0x000fc0000383ffff */
[----:B------:R-:W-:-:S00]  /*1200*/  NOP ;  /* 0x0000000000007918 */ /* 0x000fc00000000000 */
[----:B------:R-:W-:-:S00]  /*1210*/  NOP ;  /* 0x0000000000007918 */ /* 0x000fc00000000000 */
[----:B------:R-:W-:-:S00]  /*1220*/  NOP ;  /* 0x0000000000007918 */ /* 0x000fc00000000000 */
[----:B------:R-:W-:-:S00]  /*1230*/  NOP ;  /* 0x0000000000007918 */ /* 0x000fc00000000000 */
[----:B------:R-:W-:-:S00]  /*1240*/  NOP ;  /* 0x0000000000007918 */ /* 0x000fc00000000000 */
[----:B------:R-:W-:-:S00]  /*1250*/  NOP ;  /* 0x0000000000007918 */ /* 0x000fc00000000000 */
[----:B------:R-:W-:-:S00]  /*1260*/  NOP ;  /* 0x0000000000007918 */ /* 0x000fc00000000000 */
[----:B------:R-:W-:-:S00]  /*1270*/  NOP ;  /* 0x0000000000007918 */ /* 0x000fc00000000000 */
.L_x_34:


//--------------------- .nv.shared._Z17layer_norm_kernelPfS_ii --------------------------
	.section	.nv.shared._Z17layer_norm_kernelPfS_ii,"aw",@nobits
	.sectionflags	@""
	.align	16
	.zero		1024


//--------------------- .nv.shared.reserved.0     --------------------------
	.section	.nv.shared.reserved.0,"aw",@nobits
	.weak		__nv_reservedSMEM_offset_0_alias
	.size		__nv_reservedSMEM_offset_0_alias, 0, 64
	.other		__nv_reservedSMEM_offset_0_alias,@"STO_CUDA_RESERVED_SHARED STV_DEFAULT"
__nv_reservedSMEM_offset_0_alias:
	.zero		0
	.zero		64


//--------------------- .nv.constant0._Z17layer_norm_kernelPfS_ii --------------------------
	.section	.nv.constant0._Z17layer_norm_kernelPfS_ii,"a",@progbits
	.sectionflags	@""
	.align	4
.nv.constant0._Z17layer_norm_kernelPfS_ii:
	.zero		920


//--------------------- SYMBOLS --------------------------

	.type		.nv.reservedSmem.offset0,@object
	.size		.nv.reservedSmem.offset0,0x4
	.type		.nv.reservedSmem.cap,@object
	.size		.nv.reservedSmem.cap,0x4
